	.headerflags	@"EF_CUDA_TEXMODE_UNIFIED EF_CUDA_64BIT_ADDRESS EF_CUDA_ACCELERATORS EF_CUDA_SM90 EF_CUDA_VIRTUAL_SM(EF_CUDA_SM90)"
	.elftype	@"ET_EXEC"


//--------------------- .nv.info                  --------------------------
	.section	.nv.info,"",@"SHT_CUDA_INFO"
	.align	4


	//----- nvinfo : EIATTR_REGCOUNT
	.align		4
        /*0000*/ 	.byte	0x04, 0x2f
        /*0002*/ 	.short	(.L_1 - .L_0)
	.align		4
.L_0:
        /*0004*/ 	.word	index@(triton_poi_fused_mul_0)
        /*0008*/ 	.word	0x00000010


	//----- nvinfo : EIATTR_MIN_STACK_SIZE
	.align		4
.L_1:
        /*000c*/ 	.byte	0x04, 0x12
        /*000e*/ 	.short	(.L_3 - .L_2)
	.align		4
.L_2:
        /*0010*/ 	.word	index@(triton_poi_fused_mul_0)
        /*0014*/ 	.word	0x00000000


	//----- nvinfo : EIATTR_FRAME_SIZE
	.align		4
.L_3:
        /*0018*/ 	.byte	0x04, 0x11
        /*001a*/ 	.short	(.L_5 - .L_4)
	.align		4
.L_4:
        /*001c*/ 	.word	index@(triton_poi_fused_mul_0)
        /*0020*/ 	.word	0x00000000


	//----- nvinfo : EIATTR_MIN_STACK_SIZE
	.align		4
.L_5:
        /*0024*/ 	.byte	0x04, 0x12
        /*0026*/ 	.short	(.L_7 - .L_6)
	.align		4
.L_6:
        /*0028*/ 	.word	index@(triton_poi_fused_mul_0)
        /*002c*/ 	.word	0x00000000
.L_7:


//--------------------- .nv.info.triton_poi_fused_mul_0 --------------------------
	.section	.nv.info.triton_poi_fused_mul_0,"",@"SHT_CUDA_INFO"
	.sectionflags	@""
	.align	4


	//----- nvinfo : EIATTR_CUDA_API_VERSION
	.align		4
        /*0000*/ 	.byte	0x04, 0x37
        /*0002*/ 	.short	(.L_9 - .L_8)
.L_8:
        /*0004*/ 	.word	0x0000007c


	//----- nvinfo : EIATTR_KPARAM_INFO
	.align		4
.L_9:
        /*0008*/ 	.byte	0x04, 0x17
        /*000a*/ 	.short	(.L_11 - .L_10)
.L_10:
        /*000c*/ 	.word	0x00000000
        /*0010*/ 	.short	0x0003
        /*0012*/ 	.short	0x0018
        /*0014*/ 	.byte	0x00, 0xf0, 0x11, 0x00


	//----- nvinfo : EIATTR_KPARAM_INFO
	.align		4
.L_11:
        /*0018*/ 	.byte	0x04, 0x17
        /*001a*/ 	.short	(.L_13 - .L_12)
.L_12:
        /*001c*/ 	.word	0x00000000
        /*0020*/ 	.short	0x0002
        /*0022*/ 	.short	0x0010
        /*0024*/ 	.byte	0x00, 0xf4, 0x21, 0x00


	//----- nvinfo : EIATTR_KPARAM_INFO
	.align		4
.L_13:
        /*0028*/ 	.byte	0x04, 0x17
        /*002a*/ 	.short	(.L_15 - .L_14)
.L_14:
        /*002c*/ 	.word	0x00000000
        /*0030*/ 	.short	0x0001
        /*0032*/ 	.short	0x0008
        /*0034*/ 	.byte	0x00, 0xf4, 0x21, 0x00


	//----- nvinfo : EIATTR_KPARAM_INFO
	.align		4
.L_15:
        /*0038*/ 	.byte	0x04, 0x17
        /*003a*/ 	.short	(.L_17 - .L_16)
.L_16:
        /*003c*/ 	.word	0x00000000
        /*0040*/ 	.short	0x0000
        /*0042*/ 	.short	0x0000
        /*0044*/ 	.byte	0x00, 0xf4, 0x21, 0x00


	//----- nvinfo : EIATTR_SPARSE_MMA_MASK
	.align		4
.L_17:
        /*0048*/ 	.byte	0x03, 0x50
        /*004a*/ 	.short	0x0000


	//----- nvinfo : EIATTR_MAXREG_COUNT
	.align		4
        /*004c*/ 	.byte	0x03, 0x1b
        /*004e*/ 	.short	0x00ff


	//----- nvinfo : EIATTR_EXIT_INSTR_OFFSETS
	.align		4
        /*0050*/ 	.byte	0x04, 0x1c
        /*0052*/ 	.short	(.L_19 - .L_18)


	//   ....[0]....
.L_18:
        /*0054*/ 	.word	0x000001a0


	//   ....[1]....
        /*0058*/ 	.word	0x000001c0


	//----- nvinfo : EIATTR_REQNTID
	.align		4
.L_19:
        /*005c*/ 	.byte	0x04, 0x10
        /*005e*/ 	.short	(.L_21 - .L_20)
.L_20:
        /*0060*/ 	.word	0x00000080
        /*0064*/ 	.word	0x00000001
        /*0068*/ 	.word	0x00000001


	//----- nvinfo : EIATTR_CBANK_PARAM_SIZE
	.align		4
.L_21:
        /*006c*/ 	.byte	0x03, 0x19
        /*006e*/ 	.short	0x001c


	//----- nvinfo : EIATTR_PARAM_CBANK
	.align		4
        /*0070*/ 	.byte	0x04, 0x0a
        /*0072*/ 	.short	(.L_23 - .L_22)
	.align		4
.L_22:
        /*0074*/ 	.word	index@(.nv.constant0.triton_poi_fused_mul_0)
        /*0078*/ 	.short	0x0210
        /*007a*/ 	.short	0x001c


	//----- nvinfo : EIATTR_SW_WAR
	.align		4
.L_23:
        /*007c*/ 	.byte	0x04, 0x36
        /*007e*/ 	.short	(.L_25 - .L_24)
.L_24:
        /*0080*/ 	.word	0x00000008
.L_25:


//--------------------- .nv.callgraph             --------------------------
	.section	.nv.callgraph,"",@"SHT_CUDA_CALLGRAPH"
	.align	4
	.sectionentsize	8
	.align		4
        /*0000*/ 	.word	0x00000000
	.align		4
        /*0004*/ 	.word	0xffffffff
	.align		4
        /*0008*/ 	.word	0x00000000
	.align		4
        /*000c*/ 	.word	0xfffffffe
	.align		4
        /*0010*/ 	.word	0x00000000
	.align		4
        /*0014*/ 	.word	0xfffffffd
	.align		4
        /*0018*/ 	.word	0x00000000
	.align		4
        /*001c*/ 	.word	0xfffffffc


//--------------------- .text.triton_poi_fused_mul_0 --------------------------
	.section	.text.triton_poi_fused_mul_0,"ax",@progbits
	.align	128
        .global         triton_poi_fused_mul_0
        .type           triton_poi_fused_mul_0,@function
        .size           triton_poi_fused_mul_0,(.L_x_1 - triton_poi_fused_mul_0)
        .other          triton_poi_fused_mul_0,@"STO_CUDA_ENTRY STV_DEFAULT"
triton_poi_fused_mul_0:
.text.triton_poi_fused_mul_0:
[----:B------:R-:W0:Y:S02]  /*0000*/  LDC R1, c[0x0][0x28] ;  /* 0x00000a00ff017b82 */ /* 0x000e240000000800 */
[----:B------:R-:W1:Y:S01]  /*0010*/  S2R R0, SR_TID.X ;  /* 0x0000000000007919 */ /* 0x000e620000002100 */
[----:B------:R-:W2:Y:S01]  /*0020*/  LDC.64 R2, c[0x0][0x210] ;  /* 0x00008400ff027b82 */ /* 0x000ea20000000a00 */
[----:B------:R-:W-:Y:S01]  /*0030*/  HFMA2.MMA R11, -RZ, RZ, 0, 0 ;  /* 0x00000000ff0b7435 */ /* 0x000fe200000001ff */
[----:B------:R-:W-:Y:S01]  /*0040*/  CS2R R12, SRZ ;  /* 0x00000000000c7805 */ /* 0x000fe2000001ff00 */
[----:B------:R-:W3:Y:S01]  /*0050*/  S2R R9, SR_CTAID.X ;  /* 0x0000000000097919 */ /* 0x000ee20000002500 */
[----:B------:R-:W-:-:S04]  /*0060*/  ULDC.64 UR4, c[0x0][0x208] ;  /* 0x0000820000047ab9 */ /* 0x000fc80000000a00 */
[----:B------:R-:W4:Y:S01]  /*0070*/  LDC.64 R4, c[0x0][0x218] ;  /* 0x00008600ff047b82 */ /* 0x000f220000000a00 */
[----:B-1----:R-:W-:Y:S01]  /*0080*/  IMAD.SHL.U32 R0, R0, 0x2, RZ ;  /* 0x0000000200007824 */ /* 0x002fe200078e00ff */
[----:B---3--:R-:W-:-:S04]  /*0090*/  SHF.R.S32.HI R6, RZ, 0x17, R9 ;  /* 0x00000017ff067819 */ /* 0x008fc80000011409 */
[----:B------:R-:W-:-:S05]  /*00a0*/  LOP3.LUT R0, R0, 0xfe, RZ, 0xc0, !PT ;  /* 0x000000fe00007812 */ /* 0x000fca00078ec0ff */
[----:B------:R-:W-:Y:S01]  /*00b0*/  IMAD R9, R9, 0x100, R0 ;  /* 0x0000010009097824 */ /* 0x000fe200078e0200 */
[----:B------:R-:W-:-:S03]  /*00c0*/  SGXT R0, R6, 0x1 ;  /* 0x000000010600781a */ /* 0x000fc60000000200 */
[C---:B----4-:R-:W-:Y:S01]  /*00d0*/  IMAD.WIDE R4, R9.reuse, 0x4, R4 ;  /* 0x0000000409047825 */ /* 0x050fe200078e0204 */
[----:B------:R-:W-:Y:S02]  /*00e0*/  LEA.HI R0, R0, R9, RZ, 0x6 ;  /* 0x0000000900007211 */ /* 0x000fe400078f30ff */
[----:B------:R-:W-:Y:S02]  /*00f0*/  ISETP.GE.AND P0, PT, R9, 0x100, PT ;  /* 0x000001000900780c */ /* 0x000fe40003f06270 */
[----:B------:R-:W-:Y:S01]  /*0100*/  SHF.R.S32.HI R7, RZ, 0x6, R0 ;  /* 0x00000006ff077819 */ /* 0x000fe20000011400 */
[----:B------:R-:W-:-:S04]  /*0110*/  IMAD.MOV.U32 R0, RZ, RZ, RZ ;  /* 0x000000ffff007224 */ /* 0x000fc800078e00ff */
[----:B--2---:R-:W-:Y:S02]  /*0120*/  IMAD.WIDE R2, R7, 0x4, R2 ;  /* 0x0000000407027825 */ /* 0x004fe400078e0202 */
[----:B------:R-:W1:Y:S04]  /*0130*/  LDC.64 R6, c[0x0][0x220] ;  /* 0x00008800ff067b82 */ /* 0x000e680000000a00 */
[----:B------:R-:W2:Y:S04]  /*0140*/  @!P0 LDG.E.64 R12, desc[UR4][R4.64] ;  /* 0x00000004040c8981 */ /* 0x000ea8000c1e1b00 */
[----:B------:R-:W2:Y:S04]  /*0150*/  @!P0 LDG.E.EL R11, desc[UR4][R2.64] ;  /* 0x00000004020b8981 */ /* 0x000ea8000c2e1900 */
[----:B------:R-:W3:Y:S01]  /*0160*/  @!P0 LDG.E.EL R0, desc[UR4][R2.64] ;  /* 0x0000000402008981 */ /* 0x000ee2000c2e1900 */
[----:B-1----:R-:W-:-:S04]  /*0170*/  IMAD.WIDE R6, R9, 0x4, R6 ;  /* 0x0000000409067825 */ /* 0x002fc800078e0206 */
[----:B--2---:R-:W-:Y:S01]  /*0180*/  FMUL R12, R12, R11 ;  /* 0x0000000b0c0c7220 */ /* 0x004fe20000400000 */
[----:B---3--:R-:W-:Y:S01]  /*0190*/  FMUL R13, R13, R0 ;  /* 0x000000000d0d7220 */ /* 0x008fe20000400000 */
[----:B------:R-:W-:Y:S06]  /*01a0*/  @P0 EXIT ;  /* 0x000000000000094d */ /* 0x000fec0003800000 */
[----:B------:R-:W-:Y:S01]  /*01b0*/  STG.E.64 desc[UR4][R6.64], R12 ;  /* 0x0000000c06007986 */ /* 0x000fe2000c101b04 */
[----:B------:R-:W-:Y:S05]  /*01c0*/  EXIT ;  /* 0x000000000000794d */ /* 0x000fea0003800000 */
.L_x_0:
[----:B------:R-:W-:-:S00]  /*01d0*/  BRA `(.L_x_0) ;  /* 0xfffffffc00fc7947 */ /* 0x000fc0000383ffff */
[----:B------:R-:W-:-:S00]  /*01e0*/  NOP ;  /* 0x0000000000007918 */ /* 0x000fc00000000000 */
        /* <DEDUP_REMOVED lines=9> */
.L_x_1:


//--------------------- .nv.constant0.triton_poi_fused_mul_0 --------------------------
	.section	.nv.constant0.triton_poi_fused_mul_0,"a",@progbits
	.sectionflags	@""
	.align	4
.nv.constant0.triton_poi_fused_mul_0:
	.zero		556
